//
// Generated by NVIDIA NVVM Compiler
//
// Compiler Build ID: CL-36424714
// Cuda compilation tools, release 13.0, V13.0.88
// Based on NVVM 20.0.0
//

.version 9.0
.target sm_100
.address_size 64

	// .globl	_Z16spmv_cuda_kerneliPKiS0_PKdS2_Pd

.visible .entry _Z16spmv_cuda_kerneliPKiS0_PKdS2_Pd(
	.param .u32 _Z16spmv_cuda_kerneliPKiS0_PKdS2_Pd_param_0,
	.param .u64 .ptr .align 1 _Z16spmv_cuda_kerneliPKiS0_PKdS2_Pd_param_1,
	.param .u64 .ptr .align 1 _Z16spmv_cuda_kerneliPKiS0_PKdS2_Pd_param_2,
	.param .u64 .ptr .align 1 _Z16spmv_cuda_kerneliPKiS0_PKdS2_Pd_param_3,
	.param .u64 .ptr .align 1 _Z16spmv_cuda_kerneliPKiS0_PKdS2_Pd_param_4,
	.param .u64 .ptr .align 1 _Z16spmv_cuda_kerneliPKiS0_PKdS2_Pd_param_5
)
{
	.reg .pred 	%p<11>;
	.reg .b32 	%r<65>;
	.reg .b64 	%rd<91>;
	.reg .b64 	%fd<112>;

	ld.param.u32 	%r23, [_Z16spmv_cuda_kerneliPKiS0_PKdS2_Pd_param_0];
	ld.param.u64 	%rd6, [_Z16spmv_cuda_kerneliPKiS0_PKdS2_Pd_param_1];
	ld.param.u64 	%rd8, [_Z16spmv_cuda_kerneliPKiS0_PKdS2_Pd_param_2];
	ld.param.u64 	%rd9, [_Z16spmv_cuda_kerneliPKiS0_PKdS2_Pd_param_3];
	ld.param.u64 	%rd10, [_Z16spmv_cuda_kerneliPKiS0_PKdS2_Pd_param_4];
	ld.param.u64 	%rd7, [_Z16spmv_cuda_kerneliPKiS0_PKdS2_Pd_param_5];
	cvta.to.global.u64 	%rd1, %rd10;
	cvta.to.global.u64 	%rd2, %rd8;
	cvta.to.global.u64 	%rd3, %rd9;
	mov.u32 	%r24, %ctaid.x;
	mov.u32 	%r25, %ntid.x;
	mov.u32 	%r26, %tid.x;
	mad.lo.s32 	%r1, %r24, %r25, %r26;
	setp.ge.s32 	%p1, %r1, %r23;
	@%p1 bra 	$L__BB0_15;
	cvta.to.global.u64 	%rd11, %rd6;
	mul.wide.s32 	%rd12, %r1, 4;
	add.s64 	%rd13, %rd11, %rd12;
	ld.global.nc.u32 	%r60, [%rd13];
	ld.global.nc.u32 	%r3, [%rd13+4];
	setp.ge.s32 	%p2, %r60, %r3;
	mov.f64 	%fd111, 0d0000000000000000;
	@%p2 bra 	$L__BB0_14;
	sub.s32 	%r4, %r3, %r60;
	and.b32  	%r5, %r4, 15;
	sub.s32 	%r27, %r60, %r3;
	setp.gt.u32 	%p3, %r27, -16;
	mov.f64 	%fd111, 0d0000000000000000;
	@%p3 bra 	$L__BB0_5;
	and.b32  	%r28, %r4, -16;
	neg.s32 	%r58, %r28;
	add.s64 	%rd4, %rd3, 64;
	add.s64 	%rd5, %rd2, 32;
	mov.f64 	%fd111, 0d0000000000000000;
$L__BB0_4:
	.pragma "nounroll";
	mul.wide.s32 	%rd14, %r60, 8;
	add.s64 	%rd15, %rd4, %rd14;
	mul.wide.s32 	%rd16, %r60, 4;
	add.s64 	%rd17, %rd5, %rd16;
	ld.global.nc.f64 	%fd18, [%rd15+-64];
	ld.global.nc.u32 	%r29, [%rd17+-32];
	mul.wide.s32 	%rd18, %r29, 8;
	add.s64 	%rd19, %rd1, %rd18;
	ld.global.nc.f64 	%fd19, [%rd19];
	fma.rn.f64 	%fd20, %fd18, %fd19, %fd111;
	ld.global.nc.f64 	%fd21, [%rd15+-56];
	ld.global.nc.u32 	%r30, [%rd17+-28];
	mul.wide.s32 	%rd20, %r30, 8;
	add.s64 	%rd21, %rd1, %rd20;
	ld.global.nc.f64 	%fd22, [%rd21];
	fma.rn.f64 	%fd23, %fd21, %fd22, %fd20;
	ld.global.nc.f64 	%fd24, [%rd15+-48];
	ld.global.nc.u32 	%r31, [%rd17+-24];
	mul.wide.s32 	%rd22, %r31, 8;
	add.s64 	%rd23, %rd1, %rd22;
	ld.global.nc.f64 	%fd25, [%rd23];
	fma.rn.f64 	%fd26, %fd24, %fd25, %fd23;
	ld.global.nc.f64 	%fd27, [%rd15+-40];
	ld.global.nc.u32 	%r32, [%rd17+-20];
	mul.wide.s32 	%rd24, %r32, 8;
	add.s64 	%rd25, %rd1, %rd24;
	ld.global.nc.f64 	%fd28, [%rd25];
	fma.rn.f64 	%fd29, %fd27, %fd28, %fd26;
	ld.global.nc.f64 	%fd30, [%rd15+-32];
	ld.global.nc.u32 	%r33, [%rd17+-16];
	mul.wide.s32 	%rd26, %r33, 8;
	add.s64 	%rd27, %rd1, %rd26;
	ld.global.nc.f64 	%fd31, [%rd27];
	fma.rn.f64 	%fd32, %fd30, %fd31, %fd29;
	ld.global.nc.f64 	%fd33, [%rd15+-24];
	ld.global.nc.u32 	%r34, [%rd17+-12];
	mul.wide.s32 	%rd28, %r34, 8;
	add.s64 	%rd29, %rd1, %rd28;
	ld.global.nc.f64 	%fd34, [%rd29];
	fma.rn.f64 	%fd35, %fd33, %fd34, %fd32;
	ld.global.nc.f64 	%fd36, [%rd15+-16];
	ld.global.nc.u32 	%r35, [%rd17+-8];
	mul.wide.s32 	%rd30, %r35, 8;
	add.s64 	%rd31, %rd1, %rd30;
	ld.global.nc.f64 	%fd37, [%rd31];
	fma.rn.f64 	%fd38, %fd36, %fd37, %fd35;
	ld.global.nc.f64 	%fd39, [%rd15+-8];
	ld.global.nc.u32 	%r36, [%rd17+-4];
	mul.wide.s32 	%rd32, %r36, 8;
	add.s64 	%rd33, %rd1, %rd32;
	ld.global.nc.f64 	%fd40, [%rd33];
	fma.rn.f64 	%fd41, %fd39, %fd40, %fd38;
	ld.global.nc.f64 	%fd42, [%rd15];
	ld.global.nc.u32 	%r37, [%rd17];
	mul.wide.s32 	%rd34, %r37, 8;
	add.s64 	%rd35, %rd1, %rd34;
	ld.global.nc.f64 	%fd43, [%rd35];
	fma.rn.f64 	%fd44, %fd42, %fd43, %fd41;
	ld.global.nc.f64 	%fd45, [%rd15+8];
	ld.global.nc.u32 	%r38, [%rd17+4];
	mul.wide.s32 	%rd36, %r38, 8;
	add.s64 	%rd37, %rd1, %rd36;
	ld.global.nc.f64 	%fd46, [%rd37];
	fma.rn.f64 	%fd47, %fd45, %fd46, %fd44;
	ld.global.nc.f64 	%fd48, [%rd15+16];
	ld.global.nc.u32 	%r39, [%rd17+8];
	mul.wide.s32 	%rd38, %r39, 8;
	add.s64 	%rd39, %rd1, %rd38;
	ld.global.nc.f64 	%fd49, [%rd39];
	fma.rn.f64 	%fd50, %fd48, %fd49, %fd47;
	ld.global.nc.f64 	%fd51, [%rd15+24];
	ld.global.nc.u32 	%r40, [%rd17+12];
	mul.wide.s32 	%rd40, %r40, 8;
	add.s64 	%rd41, %rd1, %rd40;
	ld.global.nc.f64 	%fd52, [%rd41];
	fma.rn.f64 	%fd53, %fd51, %fd52, %fd50;
	ld.global.nc.f64 	%fd54, [%rd15+32];
	ld.global.nc.u32 	%r41, [%rd17+16];
	mul.wide.s32 	%rd42, %r41, 8;
	add.s64 	%rd43, %rd1, %rd42;
	ld.global.nc.f64 	%fd55, [%rd43];
	fma.rn.f64 	%fd56, %fd54, %fd55, %fd53;
	ld.global.nc.f64 	%fd57, [%rd15+40];
	ld.global.nc.u32 	%r42, [%rd17+20];
	mul.wide.s32 	%rd44, %r42, 8;
	add.s64 	%rd45, %rd1, %rd44;
	ld.global.nc.f64 	%fd58, [%rd45];
	fma.rn.f64 	%fd59, %fd57, %fd58, %fd56;
	ld.global.nc.f64 	%fd60, [%rd15+48];
	ld.global.nc.u32 	%r43, [%rd17+24];
	mul.wide.s32 	%rd46, %r43, 8;
	add.s64 	%rd47, %rd1, %rd46;
	ld.global.nc.f64 	%fd61, [%rd47];
	fma.rn.f64 	%fd62, %fd60, %fd61, %fd59;
	ld.global.nc.f64 	%fd63, [%rd15+56];
	ld.global.nc.u32 	%r44, [%rd17+28];
	mul.wide.s32 	%rd48, %r44, 8;
	add.s64 	%rd49, %rd1, %rd48;
	ld.global.nc.f64 	%fd64, [%rd49];
	fma.rn.f64 	%fd111, %fd63, %fd64, %fd62;
	add.s32 	%r60, %r60, 16;
	add.s32 	%r58, %r58, 16;
	setp.ne.s32 	%p4, %r58, 0;
	@%p4 bra 	$L__BB0_4;
$L__BB0_5:
	setp.eq.s32 	%p5, %r5, 0;
	@%p5 bra 	$L__BB0_14;
	and.b32  	%r12, %r4, 7;
	setp.lt.u32 	%p6, %r5, 8;
	@%p6 bra 	$L__BB0_8;
	mul.wide.s32 	%rd50, %r60, 8;
	add.s64 	%rd51, %rd3, %rd50;
	ld.global.nc.f64 	%fd66, [%rd51];
	mul.wide.s32 	%rd52, %r60, 4;
	add.s64 	%rd53, %rd2, %rd52;
	ld.global.nc.u32 	%r45, [%rd53];
	mul.wide.s32 	%rd54, %r45, 8;
	add.s64 	%rd55, %rd1, %rd54;
	ld.global.nc.f64 	%fd67, [%rd55];
	fma.rn.f64 	%fd68, %fd66, %fd67, %fd111;
	ld.global.nc.f64 	%fd69, [%rd51+8];
	ld.global.nc.u32 	%r46, [%rd53+4];
	mul.wide.s32 	%rd56, %r46, 8;
	add.s64 	%rd57, %rd1, %rd56;
	ld.global.nc.f64 	%fd70, [%rd57];
	fma.rn.f64 	%fd71, %fd69, %fd70, %fd68;
	ld.global.nc.f64 	%fd72, [%rd51+16];
	ld.global.nc.u32 	%r47, [%rd53+8];
	mul.wide.s32 	%rd58, %r47, 8;
	add.s64 	%rd59, %rd1, %rd58;
	ld.global.nc.f64 	%fd73, [%rd59];
	fma.rn.f64 	%fd74, %fd72, %fd73, %fd71;
	ld.global.nc.f64 	%fd75, [%rd51+24];
	ld.global.nc.u32 	%r48, [%rd53+12];
	mul.wide.s32 	%rd60, %r48, 8;
	add.s64 	%rd61, %rd1, %rd60;
	ld.global.nc.f64 	%fd76, [%rd61];
	fma.rn.f64 	%fd77, %fd75, %fd76, %fd74;
	ld.global.nc.f64 	%fd78, [%rd51+32];
	ld.global.nc.u32 	%r49, [%rd53+16];
	mul.wide.s32 	%rd62, %r49, 8;
	add.s64 	%rd63, %rd1, %rd62;
	ld.global.nc.f64 	%fd79, [%rd63];
	fma.rn.f64 	%fd80, %fd78, %fd79, %fd77;
	ld.global.nc.f64 	%fd81, [%rd51+40];
	ld.global.nc.u32 	%r50, [%rd53+20];
	mul.wide.s32 	%rd64, %r50, 8;
	add.s64 	%rd65, %rd1, %rd64;
	ld.global.nc.f64 	%fd82, [%rd65];
	fma.rn.f64 	%fd83, %fd81, %fd82, %fd80;
	ld.global.nc.f64 	%fd84, [%rd51+48];
	ld.global.nc.u32 	%r51, [%rd53+24];
	mul.wide.s32 	%rd66, %r51, 8;
	add.s64 	%rd67, %rd1, %rd66;
	ld.global.nc.f64 	%fd85, [%rd67];
	fma.rn.f64 	%fd86, %fd84, %fd85, %fd83;
	ld.global.nc.f64 	%fd87, [%rd51+56];
	ld.global.nc.u32 	%r52, [%rd53+28];
	mul.wide.s32 	%rd68, %r52, 8;
	add.s64 	%rd69, %rd1, %rd68;
	ld.global.nc.f64 	%fd88, [%rd69];
	fma.rn.f64 	%fd111, %fd87, %fd88, %fd86;
	add.s32 	%r60, %r60, 8;
$L__BB0_8:
	setp.eq.s32 	%p7, %r12, 0;
	@%p7 bra 	$L__BB0_14;
	and.b32  	%r15, %r4, 3;
	setp.lt.u32 	%p8, %r12, 4;
	@%p8 bra 	$L__BB0_11;
	mul.wide.s32 	%rd70, %r60, 8;
	add.s64 	%rd71, %rd3, %rd70;
	ld.global.nc.f64 	%fd90, [%rd71];
	mul.wide.s32 	%rd72, %r60, 4;
	add.s64 	%rd73, %rd2, %rd72;
	ld.global.nc.u32 	%r53, [%rd73];
	mul.wide.s32 	%rd74, %r53, 8;
	add.s64 	%rd75, %rd1, %rd74;
	ld.global.nc.f64 	%fd91, [%rd75];
	fma.rn.f64 	%fd92, %fd90, %fd91, %fd111;
	ld.global.nc.f64 	%fd93, [%rd71+8];
	ld.global.nc.u32 	%r54, [%rd73+4];
	mul.wide.s32 	%rd76, %r54, 8;
	add.s64 	%rd77, %rd1, %rd76;
	ld.global.nc.f64 	%fd94, [%rd77];
	fma.rn.f64 	%fd95, %fd93, %fd94, %fd92;
	ld.global.nc.f64 	%fd96, [%rd71+16];
	ld.global.nc.u32 	%r55, [%rd73+8];
	mul.wide.s32 	%rd78, %r55, 8;
	add.s64 	%rd79, %rd1, %rd78;
	ld.global.nc.f64 	%fd97, [%rd79];
	fma.rn.f64 	%fd98, %fd96, %fd97, %fd95;
	ld.global.nc.f64 	%fd99, [%rd71+24];
	ld.global.nc.u32 	%r56, [%rd73+12];
	mul.wide.s32 	%rd80, %r56, 8;
	add.s64 	%rd81, %rd1, %rd80;
	ld.global.nc.f64 	%fd100, [%rd81];
	fma.rn.f64 	%fd111, %fd99, %fd100, %fd98;
	add.s32 	%r60, %r60, 4;
$L__BB0_11:
	setp.eq.s32 	%p9, %r15, 0;
	@%p9 bra 	$L__BB0_14;
	neg.s32 	%r63, %r15;
$L__BB0_13:
	.pragma "nounroll";
	mul.wide.s32 	%rd82, %r60, 4;
	add.s64 	%rd83, %rd2, %rd82;
	mul.wide.s32 	%rd84, %r60, 8;
	add.s64 	%rd85, %rd3, %rd84;
	ld.global.nc.f64 	%fd101, [%rd85];
	ld.global.nc.u32 	%r57, [%rd83];
	mul.wide.s32 	%rd86, %r57, 8;
	add.s64 	%rd87, %rd1, %rd86;
	ld.global.nc.f64 	%fd102, [%rd87];
	fma.rn.f64 	%fd111, %fd101, %fd102, %fd111;
	add.s32 	%r60, %r60, 1;
	add.s32 	%r63, %r63, 1;
	setp.ne.s32 	%p10, %r63, 0;
	@%p10 bra 	$L__BB0_13;
$L__BB0_14:
	cvta.to.global.u64 	%rd88, %rd7;
	mul.wide.s32 	%rd89, %r1, 8;
	add.s64 	%rd90, %rd88, %rd89;
	st.global.f64 	[%rd90], %fd111;
$L__BB0_15:
	ret;

}


// ===== COMPILED SASS (sm_100) =====

	.target	sm_100

	.elftype	@"ET_EXEC"


//--------------------- .note.nv.tkinfo           --------------------------
	.section	.note.nv.tkinfo,"",@"SHT_NOTE"
	.sectionflags	@"SHF_NOTE_NV_TKINFO"
	.tkinfo
        /*0018*/ 	.word	0x00000002
        /*0030*/ 	.string	""
        /*0030*/ 	.string	"ptxas"
        /*0030*/ 	.string	"Cuda compilation tools, release 13.0, V13.0.88"
        /*0030*/ 	.string	"Build cuda_13.0.r13.0/compiler.36424714_0"
        /*0030*/ 	.string	"-arch sm_100 -m 64 "



//--------------------- .note.nv.cuinfo           --------------------------
	.section	.note.nv.cuinfo,"",@"SHT_NOTE"
	.sectionflags	@"SHF_NOTE_NV_CUINFO"
        /*0018*/ 	.short	0x0002
        /*001a*/ 	.short	0x0064
        /*001c*/ 	.short	0x0082
	.zero		2


//--------------------- .nv.info                  --------------------------
	.section	.nv.info,"",@"SHT_CUDA_INFO"
	.align	4


	//----- nvinfo : EIATTR_REGCOUNT
	.align		4
        /*0000*/ 	.byte	0x04, 0x2f
        /*0002*/ 	.short	(.L_1 - .L_0)
	.align		4
.L_0:
        /*0004*/ 	.word	index@(_Z16spmv_cuda_kerneliPKiS0_PKdS2_Pd)
        /*0008*/ 	.word	0x00000020


	//----- nvinfo : EIATTR_FRAME_SIZE
	.align		4
.L_1:
        /*000c*/ 	.byte	0x04, 0x11
        /*000e*/ 	.short	(.L_3 - .L_2)
	.align		4
.L_2:
        /*0010*/ 	.word	index@(_Z16spmv_cuda_kerneliPKiS0_PKdS2_Pd)
        /*0014*/ 	.word	0x00000000


	//----- nvinfo : EIATTR_MIN_STACK_SIZE
	.align		4
.L_3:
        /*0018*/ 	.byte	0x04, 0x12
        /*001a*/ 	.short	(.L_5 - .L_4)
	.align		4
.L_4:
        /*001c*/ 	.word	index@(_Z16spmv_cuda_kerneliPKiS0_PKdS2_Pd)
        /*0020*/ 	.word	0x00000000
.L_5:


//--------------------- .nv.compat                --------------------------
	.section	.nv.compat,"",@"SHT_CUDA_COMPAT_INFO"
	.align	4
        /*0000*/ 	.byte	0x02, 0x09, 0x00, 0x00, 0x02, 0x02, 0x01, 0x00, 0x02, 0x05, 0x05, 0x00, 0x03, 0x07, 0x01, 0x01
        /*0010*/ 	.byte	0x02, 0x03, 0x00, 0x00, 0x02, 0x06, 0x01, 0x00, 0x04, 0x0b, 0x08, 0x00, 0x01, 0x00, 0x00, 0x00
        /*0020*/ 	.byte	0x00, 0x00, 0x00, 0x00


//--------------------- .nv.info._Z16spmv_cuda_kerneliPKiS0_PKdS2_Pd --------------------------
	.section	.nv.info._Z16spmv_cuda_kerneliPKiS0_PKdS2_Pd,"",@"SHT_CUDA_INFO"
	.sectionflags	@""
	.align	4


	//----- nvinfo : EIATTR_CUDA_API_VERSION
	.align		4
        /*0000*/ 	.byte	0x04, 0x37
        /*0002*/ 	.short	(.L_7 - .L_6)
.L_6:
        /*0004*/ 	.word	0x00000082


	//----- nvinfo : EIATTR_KPARAM_INFO
	.align		4
.L_7:
        /*0008*/ 	.byte	0x04, 0x17
        /*000a*/ 	.short	(.L_9 - .L_8)
.L_8:
        /*000c*/ 	.word	0x00000000
        /*0010*/ 	.short	0x0005
        /*0012*/ 	.short	0x0028
        /*0014*/ 	.byte	0x00, 0xf5, 0x21, 0x00


	//----- nvinfo : EIATTR_KPARAM_INFO
	.align		4
.L_9:
        /*0018*/ 	.byte	0x04, 0x17
        /*001a*/ 	.short	(.L_11 - .L_10)
.L_10:
        /*001c*/ 	.word	0x00000000
        /*0020*/ 	.short	0x0004
        /*0022*/ 	.short	0x0020
        /*0024*/ 	.byte	0x00, 0xf5, 0x21, 0x00


	//----- nvinfo : EIATTR_KPARAM_INFO
	.align		4
.L_11:
        /*0028*/ 	.byte	0x04, 0x17
        /*002a*/ 	.short	(.L_13 - .L_12)
.L_12:
        /*002c*/ 	.word	0x00000000
        /*0030*/ 	.short	0x0003
        /*0032*/ 	.short	0x0018
        /*0034*/ 	.byte	0x00, 0xf5, 0x21, 0x00


	//----- nvinfo : EIATTR_KPARAM_INFO
	.align		4
.L_13:
        /*0038*/ 	.byte	0x04, 0x17
        /*003a*/ 	.short	(.L_15 - .L_14)
.L_14:
        /*003c*/ 	.word	0x00000000
        /*0040*/ 	.short	0x0002
        /*0042*/ 	.short	0x0010
        /*0044*/ 	.byte	0x00, 0xf5, 0x21, 0x00


	//----- nvinfo : EIATTR_KPARAM_INFO
	.align		4
.L_15:
        /*0048*/ 	.byte	0x04, 0x17
        /*004a*/ 	.short	(.L_17 - .L_16)
.L_16:
        /*004c*/ 	.word	0x00000000
        /*0050*/ 	.short	0x0001
        /*0052*/ 	.short	0x0008
        /*0054*/ 	.byte	0x00, 0xf5, 0x21, 0x00


	//----- nvinfo : EIATTR_KPARAM_INFO
	.align		4
.L_17:
        /*0058*/ 	.byte	0x04, 0x17
        /*005a*/ 	.short	(.L_19 - .L_18)
.L_18:
        /*005c*/ 	.word	0x00000000
        /*0060*/ 	.short	0x0000
        /*0062*/ 	.short	0x0000
        /*0064*/ 	.byte	0x00, 0xf0, 0x11, 0x00


	//----- nvinfo : EIATTR_SPARSE_MMA_MASK
	.align		4
.L_19:
        /*0068*/ 	.byte	0x03, 0x50
        /*006a*/ 	.short	0x0000


	//----- nvinfo : EIATTR_MAXREG_COUNT
	.align		4
        /*006c*/ 	.byte	0x03, 0x1b
        /*006e*/ 	.short	0x00ff


	//----- nvinfo : EIATTR_MERCURY_ISA_VERSION
	.align		4
        /*0070*/ 	.byte	0x03, 0x5f
        /*0072*/ 	.short	0x0101


	//----- nvinfo : EIATTR_VRC_CTA_INIT_COUNT
	.align		4
        /*0074*/ 	.byte	0x02, 0x4a
	.zero		1
	.zero		1


	//----- nvinfo : EIATTR_EXIT_INSTR_OFFSETS
	.align		4
        /*0078*/ 	.byte	0x04, 0x1c
        /*007a*/ 	.short	(.L_21 - .L_20)


	//   ....[0]....
.L_20:
        /*007c*/ 	.word	0x00000070


	//   ....[1]....
        /*0080*/ 	.word	0x00000e50


	//----- nvinfo : EIATTR_CRS_STACK_SIZE
	.align		4
.L_21:
        /*0084*/ 	.byte	0x04, 0x1e
        /*0086*/ 	.short	(.L_23 - .L_22)
.L_22:
        /*0088*/ 	.word	0x00000000


	//----- nvinfo : EIATTR_CBANK_PARAM_SIZE
	.align		4
.L_23:
        /*008c*/ 	.byte	0x03, 0x19
        /*008e*/ 	.short	0x0030


	//----- nvinfo : EIATTR_PARAM_CBANK
	.align		4
        /*0090*/ 	.byte	0x04, 0x0a
        /*0092*/ 	.short	(.L_25 - .L_24)
	.align		4
.L_24:
        /*0094*/ 	.word	index@(.nv.constant0._Z16spmv_cuda_kerneliPKiS0_PKdS2_Pd)
        /*0098*/ 	.short	0x0380
        /*009a*/ 	.short	0x0030


	//----- nvinfo : EIATTR_SW_WAR
	.align		4
.L_25:
        /*009c*/ 	.byte	0x04, 0x36
        /*009e*/ 	.short	(.L_27 - .L_26)
.L_26:
        /*00a0*/ 	.word	0x00000008
.L_27:


//--------------------- .nv.callgraph             --------------------------
	.section	.nv.callgraph,"",@"SHT_CUDA_CALLGRAPH"
	.align	4
	.sectionentsize	8
	.align		4
        /*0000*/ 	.word	0x00000000
	.align		4
        /*0004*/ 	.word	0xffffffff
	.align		4
        /*0008*/ 	.word	0x00000000
	.align		4
        /*000c*/ 	.word	0xfffffffe
	.align		4
        /*0010*/ 	.word	0x00000000
	.align		4
        /*0014*/ 	.word	0xfffffffd
	.align		4
        /*0018*/ 	.word	0x00000000
	.align		4
        /*001c*/ 	.word	0xfffffffc


//--------------------- .text._Z16spmv_cuda_kerneliPKiS0_PKdS2_Pd --------------------------
	.section	.text._Z16spmv_cuda_kerneliPKiS0_PKdS2_Pd,"ax",@progbits
	.align	128
        .global         _Z16spmv_cuda_kerneliPKiS0_PKdS2_Pd
        .type           _Z16spmv_cuda_kerneliPKiS0_PKdS2_Pd,@function
        .size           _Z16spmv_cuda_kerneliPKiS0_PKdS2_Pd,(.L_x_11 - _Z16spmv_cuda_kerneliPKiS0_PKdS2_Pd)
        .other          _Z16spmv_cuda_kerneliPKiS0_PKdS2_Pd,@"STO_CUDA_ENTRY STV_DEFAULT"
_Z16spmv_cuda_kerneliPKiS0_PKdS2_Pd:
.text._Z16spmv_cuda_kerneliPKiS0_PKdS2_Pd:
[----:B------:R-:W-:Y:S01]  /*0000*/  LDC R1, c[0x0][0x37c] ;  /* 0x0000df00ff017b82 */ /* 0x000fe20000000800 */
[----:B------:R-:W0:Y:S07]  /*0010*/  S2R R3, SR_TID.X ;  /* 0x0000000000037919 */ /* 0x000e2e0000002100 */
[----:B------:R-:W0:Y:S01]  /*0020*/  S2UR UR4, SR_CTAID.X ;  /* 0x00000000000479c3 */ /* 0x000e220000002500 */
[----:B------:R-:W1:Y:S07]  /*0030*/  LDCU UR5, c[0x0][0x380] ;  /* 0x00007000ff0577ac */ /* 0x000e6e0008000800 */
[----:B------:R-:W0:Y:S02]  /*0040*/  LDC R0, c[0x0][0x360] ;  /* 0x0000d800ff007b82 */ /* 0x000e240000000800 */
[----:B0-----:R-:W-:-:S05]  /*0050*/  IMAD R0, R0, UR4, R3 ;  /* 0x0000000400007c24 */ /* 0x001fca000f8e0203 */
[----:B-1----:R-:W-:-:S13]  /*0060*/  ISETP.GE.AND P0, PT, R0, UR5, PT ;  /* 0x0000000500007c0c */ /* 0x002fda000bf06270 */
[----:B------:R-:W-:Y:S05]  /*0070*/  @P0 EXIT ;  /* 0x000000000000094d */ /* 0x000fea0003800000 */
[----:B------:R-:W0:Y:S01]  /*0080*/  LDC.64 R2, c[0x0][0x388] ;  /* 0x0000e200ff027b82 */ /* 0x000e220000000a00 */
[----:B------:R-:W1:Y:S01]  /*0090*/  LDCU.64 UR4, c[0x0][0x358] ;  /* 0x00006b00ff0477ac */ /* 0x000e620008000a00 */
[----:B0-----:R-:W-:-:S05]  /*00a0*/  IMAD.WIDE R2, R0, 0x4, R2 ;  /* 0x0000000400027825 */ /* 0x001fca00078e0202 */
[----:B-1----:R-:W2:Y:S04]  /*00b0*/  LDG.E.CONSTANT R4, desc[UR4][R2.64] ;  /* 0x0000000402047981 */ /* 0x002ea8000c1e9900 */
[----:B------:R-:W2:Y:S01]  /*00c0*/  LDG.E.CONSTANT R5, desc[UR4][R2.64+0x4] ;  /* 0x0000040402057981 */ /* 0x000ea2000c1e9900 */
[----:B------:R-:W-:Y:S01]  /*00d0*/  BSSY.RECONVERGENT B0, `(.L_x_0) ;  /* 0x00000d4000007945 */ /* 0x000fe20003800200 */
[----:B------:R-:W-:Y:S02]  /*00e0*/  CS2R R26, SRZ ;  /* 0x00000000001a7805 */ /* 0x000fe4000001ff00 */
[----:B--2---:R-:W-:-:S13]  /*00f0*/  ISETP.GE.AND P0, PT, R4, R5, PT ;  /* 0x000000050400720c */ /* 0x004fda0003f06270 */
[----:B------:R-:W-:Y:S05]  /*0100*/  @P0 BRA `(.L_x_1) ;  /* 0x0000000c00400947 */ /* 0x000fea0003800000 */
[----:B------:R-:W-:Y:S01]  /*0110*/  MOV R2, R4 ;  /* 0x0000000400027202 */ /* 0x000fe20000000f00 */
[----:B------:R-:W-:Y:S01]  /*0120*/  BSSY.RECONVERGENT B1, `(.L_x_2) ;  /* 0x0000068000017945 */ /* 0x000fe20003800200 */
[----:B------:R-:W-:Y:S02]  /*0130*/  CS2R R26, SRZ ;  /* 0x00000000001a7805 */ /* 0x000fe4000001ff00 */
[CC--:B------:R-:W-:Y:S02]  /*0140*/  IADD3 R3, PT, PT, -R5.reuse, R2.reuse, RZ ;  /* 0x0000000205037210 */ /* 0x0c0fe40007ffe1ff */
[----:B------:R-:W-:Y:S02]  /*0150*/  IADD3 R4, PT, PT, R5, -R2, RZ ;  /* 0x8000000205047210 */ /* 0x000fe40007ffe0ff */
[----:B------:R-:W-:Y:S02]  /*0160*/  ISETP.GT.U32.AND P1, PT, R3, -0x10, PT ;  /* 0xfffffff00300780c */ /* 0x000fe40003f24070 */
[----:B------:R-:W-:-:S04]  /*0170*/  LOP3.LUT R5, R4, 0xf, RZ, 0xc0, !PT ;  /* 0x0000000f04057812 */ /* 0x000fc800078ec0ff */
[----:B------:R-:W-:-:S07]  /*0180*/  ISETP.NE.AND P0, PT, R5, RZ, PT ;  /* 0x000000ff0500720c */ /* 0x000fce0003f05270 */
[----:B------:R-:W-:Y:S06]  /*0190*/  @P1 BRA `(.L_x_3) ;  /* 0x0000000400801947 */ /* 0x000fec0003800000 */
[----:B------:R-:W0:Y:S01]  /*01a0*/  LDC.64 R6, c[0x0][0x390] ;  /* 0x0000e400ff067b82 */ /* 0x000e220000000a00 */
[----:B------:R-:W-:Y:S02]  /*01b0*/  LOP3.LUT R3, R4, 0xfffffff0, RZ, 0xc0, !PT ;  /* 0xfffffff004037812 */ /* 0x000fe400078ec0ff */
[----:B------:R-:W-:Y:S02]  /*01c0*/  CS2R R26, SRZ ;  /* 0x00000000001a7805 */ /* 0x000fe4000001ff00 */
[----:B------:R-:W-:-:S03]  /*01d0*/  IADD3 R3, PT, PT, -R3, RZ, RZ ;  /* 0x000000ff03037210 */ /* 0x000fc60007ffe1ff */
[----:B------:R-:W1:Y:S01]  /*01e0*/  LDC.64 R8, c[0x0][0x398] ;  /* 0x0000e600ff087b82 */ /* 0x000e620000000a00 */
[----:B0-----:R-:W-:-:S04]  /*01f0*/  IADD3 R6, P2, PT, R6, 0x20, RZ ;  /* 0x0000002006067810 */ /* 0x001fc80007f5e0ff */
[----:B------:R-:W-:Y:S02]  /*0200*/  IADD3.X R7, PT, PT, RZ, R7, RZ, P2, !PT ;  /* 0x00000007ff077210 */ /* 0x000fe400017fe4ff */
[----:B-1----:R-:W-:-:S04]  /*0210*/  IADD3 R8, P1, PT, R8, 0x40, RZ ;  /* 0x0000004008087810 */ /* 0x002fc80007f3e0ff */
[----:B------:R-:W-:-:S09]  /*0220*/  IADD3.X R9, PT, PT, RZ, R9, RZ, P1, !PT ;  /* 0x00000009ff097210 */ /* 0x000fd20000ffe4ff */
.L_x_4:
[C---:B------:R-:W-:Y:S01]  /*0230*/  IMAD.WIDE R28, R2.reuse, 0x4, R6 ;  /* 0x00000004021c7825 */ /* 0x040fe200078e0206 */
[----:B------:R-:W0:Y:S04]  /*0240*/  LDC.64 R12, c[0x0][0x3a0] ;  /* 0x0000e800ff0c7b82 */ /* 0x000e280000000a00 */
[----:B------:R-:W0:Y:S01]  /*0250*/  LDG.E.CONSTANT R15, desc[UR4][R28.64+-0x20] ;  /* 0xffffe0041c0f7981 */ /* 0x000e22000c1e9900 */
[----:B------:R-:W-:-:S03]  /*0260*/  IMAD.WIDE R10, R2, 0x8, R8 ;  /* 0x00000008020a7825 */ /* 0x000fc600078e0208 */
[----:B------:R-:W2:Y:S04]  /*0270*/  LDG.E.CONSTANT R25, desc[UR4][R28.64+-0x1c] ;  /* 0xffffe4041c197981 */ /* 0x000ea8000c1e9900 */
[----:B------:R-:W3:Y:S04]  /*0280*/  LDG.E.64.CONSTANT R16, desc[UR4][R10.64+-0x40] ;  /* 0xffffc0040a107981 */ /* 0x000ee8000c1e9b00 */
[----:B------:R-:W4:Y:S04]  /*0290*/  LDG.E.CONSTANT R19, desc[UR4][R28.64+-0x18] ;  /* 0xffffe8041c137981 */ /* 0x000f28000c1e9900 */
[----:B------:R-:W5:Y:S04]  /*02a0*/  LDG.E.64.CONSTANT R22, desc[UR4][R10.64+-0x38] ;  /* 0xffffc8040a167981 */ /* 0x000f68000c1e9b00 */
[----:B------:R-:W5:Y:S01]  /*02b0*/  LDG.E.64.CONSTANT R20, desc[UR4][R10.64+-0x30] ;  /* 0xffffd0040a147981 */ /* 0x000f62000c1e9b00 */
[----:B0-----:R-:W-:-:S06]  /*02c0*/  IMAD.WIDE R14, R15, 0x8, R12 ;  /* 0x000000080f0e7825 */ /* 0x001fcc00078e020c */
[----:B------:R-:W3:Y:S01]  /*02d0*/  LDG.E.64.CONSTANT R14, desc[UR4][R14.64] ;  /* 0x000000040e0e7981 */ /* 0x000ee2000c1e9b00 */
[----:B--2---:R-:W-:-:S04]  /*02e0*/  IMAD.WIDE R24, R25, 0x8, R12 ;  /* 0x0000000819187825 */ /* 0x004fc800078e020c */
[----:B----4-:R-:W-:-:S06]  /*02f0*/  IMAD.WIDE R18, R19, 0x8, R12 ;  /* 0x0000000813127825 */ /* 0x010fcc00078e020c */
[----:B------:R-:W2:Y:S01]  /*0300*/  LDG.E.64.CONSTANT R18, desc[UR4][R18.64] ;  /* 0x0000000412127981 */ /* 0x000ea2000c1e9b00 */
[----:B---3--:R-:W-:-:S03]  /*0310*/  DFMA R26, R16, R14, R26 ;  /* 0x0000000e101a722b */ /* 0x008fc6000000001a */
[----:B------:R-:W5:Y:S04]  /*0320*/  LDG.E.64.CONSTANT R14, desc[UR4][R24.64] ;  /* 0x00000004180e7981 */ /* 0x000f68000c1e9b00 */
[----:B------:R-:W3:Y:S04]  /*0330*/  LDG.E.CONSTANT R17, desc[UR4][R28.64+-0x14] ;  /* 0xffffec041c117981 */ /* 0x000ee8000c1e9900 */
[----:B------:R-:W4:Y:S01]  /*0340*/  LDG.E.CONSTANT R25, desc[UR4][R28.64+-0xc] ;  /* 0xfffff4041c197981 */ /* 0x000f22000c1e9900 */
[----:B-----5:R-:W-:-:S03]  /*0350*/  DFMA R22, R22, R14, R26 ;  /* 0x0000000e1616722b */ /* 0x020fc6000000001a */
[----:B------:R-:W5:Y:S01]  /*0360*/  LDG.E.CONSTANT R15, desc[UR4][R28.64+-0x10] ;  /* 0xfffff0041c0f7981 */ /* 0x000f62000c1e9900 */
[----:B---3--:R-:W-:-:S03]  /*0370*/  IMAD.WIDE R16, R17, 0x8, R12 ;  /* 0x0000000811107825 */ /* 0x008fc600078e020c */
[----:B------:R-:W3:Y:S01]  /*0380*/  LDG.E.CONSTANT R27, desc[UR4][R28.64+-0x8] ;  /* 0xfffff8041c1b7981 */ /* 0x000ee2000c1e9900 */
[----:B--2---:R-:W-:-:S03]  /*0390*/  DFMA R18, R20, R18, R22 ;  /* 0x000000121412722b */ /* 0x004fc60000000016 */
[----:B------:R-:W2:Y:S04]  /*03a0*/  LDG.E.64.CONSTANT R22, desc[UR4][R10.64+-0x28] ;  /* 0xffffd8040a167981 */ /* 0x000ea8000c1e9b00 */
[----:B------:R-:W2:Y:S01]  /*03b0*/  LDG.E.64.CONSTANT R16, desc[UR4][R16.64] ;  /* 0x0000000410107981 */ /* 0x000ea2000c1e9b00 */
[----:B----4-:R-:W-:-:S05]  /*03c0*/  IMAD.WIDE R24, R25, 0x8, R12 ;  /* 0x0000000819187825 */ /* 0x010fca00078e020c */
[----:B------:R-:W4:Y:S04]  /*03d0*/  LDG.E.64.CONSTANT R20, desc[UR4][R24.64] ;  /* 0x0000000418147981 */ /* 0x000f28000c1e9b00 */
[----:B------:R-:W4:Y:S01]  /*03e0*/  LDG.E.CONSTANT R25, desc[UR4][R28.64+0x4] ;  /* 0x000004041c197981 */ /* 0x000f22000c1e9900 */
[----:B-----5:R-:W-:-:S06]  /*03f0*/  IMAD.WIDE R14, R15, 0x8, R12 ;  /* 0x000000080f0e7825 */ /* 0x020fcc00078e020c */
[----:B------:R-:W5:Y:S01]  /*0400*/  LDG.E.64.CONSTANT R14, desc[UR4][R14.64] ;  /* 0x000000040e0e7981 */ /* 0x000f62000c1e9b00 */
[----:B--2---:R-:W-:-:S03]  /*0410*/  DFMA R22, R22, R16, R18 ;  /* 0x000000101616722b */ /* 0x004fc60000000012 */
[----:B------:R-:W5:Y:S04]  /*0420*/  LDG.E.64.CONSTANT R18, desc[UR4][R10.64+-0x20] ;  /* 0xffffe0040a127981 */ /* 0x000f68000c1e9b00 */
[----:B------:R-:W4:Y:S01]  /*0430*/  LDG.E.64.CONSTANT R16, desc[UR4][R10.64+-0x18] ;  /* 0xffffe8040a107981 */ /* 0x000f22000c1e9b00 */
[----:B---3--:R-:W-:Y:S01]  /*0440*/  IMAD.WIDE R26, R27, 0x8, R12 ;  /* 0x000000081b1a7825 */ /* 0x008fe200078e020c */
[----:B-----5:R-:W-:Y:S02]  /*0450*/  DFMA R18, R18, R14, R22 ;  /* 0x0000000e1212722b */ /* 0x020fe40000000016 */
[----:B------:R-:W2:Y:S04]  /*0460*/  LDG.E.CONSTANT R15, desc[UR4][R28.64+-0x4] ;  /* 0xfffffc041c0f7981 */ /* 0x000ea8000c1e9900 */
[----:B------:R-:W3:Y:S02]  /*0470*/  LDG.E.64.CONSTANT R22, desc[UR4][R10.64+-0x10] ;  /* 0xfffff0040a167981 */ /* 0x000ee4000c1e9b00 */
[----:B----4-:R-:W-:-:S02]  /*0480*/  DFMA R20, R16, R20, R18 ;  /* 0x000000141014722b */ /* 0x010fc40000000012 */
[----:B------:R-:W3:Y:S04]  /*0490*/  LDG.E.64.CONSTANT R16, desc[UR4][R26.64] ;  /* 0x000000041a107981 */ /* 0x000ee8000c1e9b00 */
[----:B------:R-:W4:Y:S04]  /*04a0*/  LDG.E.CONSTANT R19, desc[UR4][R28.64] ;  /* 0x000000041c137981 */ /* 0x000f28000c1e9900 */
[----:B------:R-:W5:Y:S01]  /*04b0*/  LDG.E.CONSTANT R27, desc[UR4][R28.64+0x8] ;  /* 0x000008041c1b7981 */ /* 0x000f62000c1e9900 */
[----:B--2---:R-:W-:Y:S01]  /*04c0*/  IMAD.WIDE R14, R15, 0x8, R12 ;  /* 0x000000080f0e7825 */ /* 0x004fe200078e020c */
[----:B---3--:R-:W-:-:S02]  /*04d0*/  DFMA R22, R22, R16, R20 ;  /* 0x000000101616722b */ /* 0x008fc40000000014 */
[----:B------:R-:W2:Y:S04]  /*04e0*/  LDG.E.64.CONSTANT R20, desc[UR4][R10.64+-0x8] ;  /* 0xfffff8040a147981 */ /* 0x000ea8000c1e9b00 */
[----:B------:R-:W2:Y:S01]  /*04f0*/  LDG.E.64.CONSTANT R16, desc[UR4][R14.64] ;  /* 0x000000040e107981 */ /* 0x000ea2000c1e9b00 */
[----:B----4-:R-:W-:-:S06]  /*0500*/  IMAD.WIDE R18, R19, 0x8, R12 ;  /* 0x0000000813127825 */ /* 0x010fcc00078e020c */
[----:B------:R-:W3:Y:S04]  /*0510*/  LDG.E.64.CONSTANT R18, desc[UR4][R18.64] ;  /* 0x0000000412127981 */ /* 0x000ee8000c1e9b00 */
[----:B------:R-:W3:Y:S01]  /*0520*/  LDG.E.64.CONSTANT R14, desc[UR4][R10.64] ;  /* 0x000000040a0e7981 */ /* 0x000ee2000c1e9b00 */
[----:B--2---:R-:W-:Y:S01]  /*0530*/  DFMA R20, R20, R16, R22 ;  /* 0x000000101414722b */ /* 0x004fe20000000016 */
[--C-:B------:R-:W-:Y:S02]  /*0540*/  IMAD.WIDE R16, R25, 0x8, R12.reuse ;  /* 0x0000000819107825 */ /* 0x100fe400078e020c */
[----:B------:R-:W2:Y:S02]  /*0550*/  LDG.E.64.CONSTANT R22, desc[UR4][R10.64+0x18] ;  /* 0x000018040a167981 */ /* 0x000ea4000c1e9b00 */
[----:B-----5:R-:W-:-:S02]  /*0560*/  IMAD.WIDE R26, R27, 0x8, R12 ;  /* 0x000000081b1a7825 */ /* 0x020fc400078e020c */
[----:B------:R-:W4:Y:S01]  /*0570*/  LDG.E.CONSTANT R25, desc[UR4][R28.64+0x10] ;  /* 0x000010041c197981 */ /* 0x000f22000c1e9900 */
[----:B---3--:R-:W-:-:S03]  /*0580*/  DFMA R18, R14, R18, R20 ;  /* 0x000000120e12722b */ /* 0x008fc60000000014 */
[----:B------:R-:W3:Y:S04]  /*0590*/  LDG.E.64.CONSTANT R16, desc[UR4][R16.64] ;  /* 0x0000000410107981 */ /* 0x000ee8000c1e9b00 */
[----:B------:R-:W3:Y:S04]  /*05a0*/  LDG.E.64.CONSTANT R20, desc[UR4][R10.64+0x8] ;  /* 0x000008040a147981 */ /* 0x000ee8000c1e9b00 */
[----:B------:R-:W5:Y:S01]  /*05b0*/  LDG.E.CONSTANT R15, desc[UR4][R28.64+0xc] ;  /* 0x00000c041c0f7981 */ /* 0x000f62000c1e9900 */
[----:B---3--:R-:W-:-:S03]  /*05c0*/  DFMA R20, R20, R16, R18 ;  /* 0x000000101414722b */ /* 0x008fc60000000012 */
[----:B------:R-:W3:Y:S01]  /*05d0*/  LDG.E.64.CONSTANT R18, desc[UR4][R10.64+0x10] ;  /* 0x000010040a127981 */ /* 0x000ee2000c1e9b00 */
[----:B-----5:R-:W-:-:S03]  /*05e0*/  IMAD.WIDE R14, R15, 0x8, R12 ;  /* 0x000000080f0e7825 */ /* 0x020fc600078e020c */
[----:B------:R-:W3:Y:S04]  /*05f0*/  LDG.E.64.CONSTANT R16, desc[UR4][R26.64] ;  /* 0x000000041a107981 */ /* 0x000ee8000c1e9b00 */
[----:B------:R-:W2:Y:S04]  /*0600*/  LDG.E.64.CONSTANT R14, desc[UR4][R14.64] ;  /* 0x000000040e0e7981 */ /* 0x000ea8000c1e9b00 */
[----:B------:R-:W5:Y:S01]  /*0610*/  LDG.E.CONSTANT R27, desc[UR4][R28.64+0x18] ;  /* 0x000018041c1b7981 */ /* 0x000f62000c1e9900 */
[----:B---3--:R-:W-:-:S03]  /*0620*/  DFMA R18, R18, R16, R20 ;  /* 0x000000101212722b */ /* 0x008fc60000000014 */
[----:B------:R-:W3:Y:S01]  /*0630*/  LDG.E.CONSTANT R21, desc[UR4][R28.64+0x14] ;  /* 0x000014041c157981 */ /* 0x000ee2000c1e9900 */
[----:B----4-:R-:W-:-:S03]  /*0640*/  IMAD.WIDE R16, R25, 0x8, R12 ;  /* 0x0000000819107825 */ /* 0x010fc600078e020c */
[----:B------:R-:W4:Y:S01]  /*0650*/  LDG.E.CONSTANT R25, desc[UR4][R28.64+0x1c] ;  /* 0x00001c041c197981 */ /* 0x000f22000c1e9900 */
[----:B--2---:R-:W-:-:S03]  /*0660*/  DFMA R22, R22, R14, R18 ;  /* 0x0000000e1616722b */ /* 0x004fc60000000012 */
[----:B------:R-:W2:Y:S04]  /*0670*/  LDG.E.64.CONSTANT R14, desc[UR4][R10.64+0x20] ;  /* 0x000020040a0e7981 */ /* 0x000ea8000c1e9b00 */
[----:B------:R-:W2:Y:S04]  /*0680*/  LDG.E.64.CONSTANT R16, desc[UR4][R16.64] ;  /* 0x0000000410107981 */ /* 0x000ea8000c1e9b00 */
[----:B------:R-:W4:Y:S01]  /*0690*/  LDG.E.64.CONSTANT R18, desc[UR4][R10.64+0x28] ;  /* 0x000028040a127981 */ /* 0x000f22000c1e9b00 */
[----:B---3--:R-:W-:-:S06]  /*06a0*/  IMAD.WIDE R20, R21, 0x8, R12 ;  /* 0x0000000815147825 */ /* 0x008fcc00078e020c */
[----:B------:R-:W3:Y:S01]  /*06b0*/  LDG.E.64.CONSTANT R20, desc[UR4][R20.64] ;  /* 0x0000000414147981 */ /* 0x000ee2000c1e9b00 */
[----:B--2---:R-:W-:Y:S01]  /*06c0*/  DFMA R14, R14, R16, R22 ;  /* 0x000000100e0e722b */ /* 0x004fe20000000016 */
[--C-:B-----5:R-:W-:Y:S02]  /*06d0*/  IMAD.WIDE R22, R27, 0x8, R12.reuse ;  /* 0x000000081b167825 */ /* 0x120fe400078e020c */
[----:B------:R-:W2:Y:S02]  /*06e0*/  LDG.E.64.CONSTANT R16, desc[UR4][R10.64+0x30] ;  /* 0x000030040a107981 */ /* 0x000ea4000c1e9b00 */
[----:B----4-:R-:W-:Y:S02]  /*06f0*/  IMAD.WIDE R12, R25, 0x8, R12 ;  /* 0x00000008190c7825 */ /* 0x010fe400078e020c */
[----:B------:R-:W4:Y:S04]  /*0700*/  LDG.E.64.CONSTANT R26, desc[UR4][R10.64+0x38] ;  /* 0x000038040a1a7981 */ /* 0x000f28000c1e9b00 */
[----:B------:R-:W2:Y:S04]  /*0710*/  LDG.E.64.CONSTANT R22, desc[UR4][R22.64] ;  /* 0x0000000416167981 */ /* 0x000ea8000c1e9b00 */
[----:B------:R-:W4:Y:S01]  /*0720*/  LDG.E.64.CONSTANT R12, desc[UR4][R12.64] ;  /* 0x000000040c0c7981 */ /* 0x000f22000c1e9b00 */
[----:B------:R-:W-:-:S04]  /*0730*/  IADD3 R3, PT, PT, R3, 0x10, RZ ;  /* 0x0000001003037810 */ /* 0x000fc80007ffe0ff */
[----:B------:R-:W-:Y:S02]  /*0740*/  ISETP.NE.AND P1, PT, R3, RZ, PT ;  /* 0x000000ff0300720c */ /* 0x000fe40003f25270 */
[----:B------:R-:W-:Y:S01]  /*0750*/  IADD3 R2, PT, PT, R2, 0x10, RZ ;  /* 0x0000001002027810 */ /* 0x000fe20007ffe0ff */
[----:B---3--:R-:W-:-:S08]  /*0760*/  DFMA R14, R18, R20, R14 ;  /* 0x00000014120e722b */ /* 0x008fd0000000000e */
[----:B--2---:R-:W-:-:S08]  /*0770*/  DFMA R14, R16, R22, R14 ;  /* 0x00000016100e722b */ /* 0x004fd0000000000e */
[----:B----4-:R-:W-:Y:S01]  /*0780*/  DFMA R26, R26, R12, R14 ;  /* 0x0000000c1a1a722b */ /* 0x010fe2000000000e */
[----:B------:R-:W-:Y:S10]  /*0790*/  @P1 BRA `(.L_x_4) ;  /* 0xfffffff800a41947 */ /* 0x000ff4000383ffff */
.L_x_3:
[----:B------:R-:W-:Y:S05]  /*07a0*/  BSYNC.RECONVERGENT B1 ;  /* 0x0000000000017941 */ /* 0x000fea0003800200 */
.L_x_2:
[----:B------:R-:W-:Y:S05]  /*07b0*/  @!P0 BRA `(.L_x_1) ;  /* 0x0000000400948947 */ /* 0x000fea0003800000 */
[----:B------:R-:W-:Y:S01]  /*07c0*/  ISETP.GE.U32.AND P0, PT, R5, 0x8, PT ;  /* 0x000000080500780c */ /* 0x000fe20003f06070 */
[----:B------:R-:W-:Y:S01]  /*07d0*/  BSSY.RECONVERGENT B1, `(.L_x_5) ;  /* 0x0000032000017945 */ /* 0x000fe20003800200 */
[----:B------:R-:W-:-:S04]  /*07e0*/  LOP3.LUT R3, R4, 0x7, RZ, 0xc0, !PT ;  /* 0x0000000704037812 */ /* 0x000fc800078ec0ff */
[----:B------:R-:W-:-:S07]  /*07f0*/  ISETP.NE.AND P1, PT, R3, RZ, PT ;  /* 0x000000ff0300720c */ /* 0x000fce0003f25270 */
[----:B------:R-:W-:Y:S06]  /*0800*/  @!P0 BRA `(.L_x_6) ;  /* 0x0000000000b88947 */ /* 0x000fec0003800000 */
[----:B------:R-:W0:Y:S08]  /*0810*/  LDC.64 R28, c[0x0][0x390] ;  /* 0x0000e400ff1c7b82 */ /* 0x000e300000000a00 */
[----:B------:R-:W1:Y:S08]  /*0820*/  LDC.64 R6, c[0x0][0x398] ;  /* 0x0000e600ff067b82 */ /* 0x000e700000000a00 */
[----:B------:R-:W2:Y:S01]  /*0830*/  LDC.64 R8, c[0x0][0x3a0] ;  /* 0x0000e800ff087b82 */ /* 0x000ea20000000a00 */
[----:B0-----:R-:W-:-:S05]  /*0840*/  IMAD.WIDE R28, R2, 0x4, R28 ;  /* 0x00000004021c7825 */ /* 0x001fca00078e021c */
[----:B------:R-:W2:Y:S04]  /*0850*/  LDG.E.CONSTANT R25, desc[UR4][R28.64] ;  /* 0x000000041c197981 */ /* 0x000ea8000c1e9900 */
[----:B------:R-:W3:Y:S01]  /*0860*/  LDG.E.CONSTANT R23, desc[UR4][R28.64+0x4] ;  /* 0x000004041c177981 */ /* 0x000ee2000c1e9900 */
[----:B-1----:R-:W-:-:S03]  /*0870*/  IMAD.WIDE R6, R2, 0x8, R6 ;  /* 0x0000000802067825 */ /* 0x002fc600078e0206 */
[----:B------:R-:W4:Y:S04]  /*0880*/  LDG.E.CONSTANT R21, desc[UR4][R28.64+0x8] ;  /* 0x000008041c157981 */ /* 0x000f28000c1e9900 */
[----:B------:R-:W5:Y:S04]  /*0890*/  LDG.E.64.CONSTANT R16, desc[UR4][R6.64] ;  /* 0x0000000406107981 */ /* 0x000f68000c1e9b00 */
[----:B------:R-:W5:Y:S04]  /*08a0*/  LDG.E.CONSTANT R11, desc[UR4][R28.64+0xc] ;  /* 0x00000c041c0b7981 */ /* 0x000f68000c1e9900 */
[----:B------:R-:W5:Y:S04]  /*08b0*/  LDG.E.64.CONSTANT R12, desc[UR4][R6.64+0x8] ;  /* 0x00000804060c7981 */ /* 0x000f68000c1e9b00 */
[----:B------:R-:W5:Y:S04]  /*08c0*/  LDG.E.CONSTANT R15, desc[UR4][R28.64+0x10] ;  /* 0x000010041c0f7981 */ /* 0x000f68000c1e9900 */
[----:B------:R-:W5:Y:S01]  /*08d0*/  LDG.E.CONSTANT R5, desc[UR4][R28.64+0x1c] ;  /* 0x00001c041c057981 */ /* 0x000f62000c1e9900 */
[----:B--2---:R-:W-:-:S05]  /*08e0*/  IMAD.WIDE R24, R25, 0x8, R8 ;  /* 0x0000000819187825 */ /* 0x004fca00078e0208 */
[----:B------:R-:W2:Y:S01]  /*08f0*/  LDG.E.64.CONSTANT R18, desc[UR4][R24.64] ;  /* 0x0000000418127981 */ /* 0x000ea2000c1e9b00 */
[----:B---3--:R-:W-:-:S06]  /*0900*/  IMAD.WIDE R22, R23, 0x8, R8 ;  /* 0x0000000817167825 */ /* 0x008fcc00078e0208 */
[----:B------:R-:W3:Y:S01]  /*0910*/  LDG.E.64.CONSTANT R22, desc[UR4][R22.64] ;  /* 0x0000000416167981 */ /* 0x000ee2000c1e9b00 */
[----:B----4-:R-:W-:-:S03]  /*0920*/  IMAD.WIDE R20, R21, 0x8, R8 ;  /* 0x0000000815147825 */ /* 0x010fc600078e0208 */
[----:B------:R-:W4:Y:S04]  /*0930*/  LDG.E.CONSTANT R25, desc[UR4][R28.64+0x18] ;  /* 0x000018041c197981 */ /* 0x000f28000c1e9900 */
[----:B------:R-:W4:Y:S01]  /*0940*/  LDG.E.64.CONSTANT R20, desc[UR4][R20.64] ;  /* 0x0000000414147981 */ /* 0x000f22000c1e9b00 */
[----:B-----5:R-:W-:-:S06]  /*0950*/  IMAD.WIDE R10, R11, 0x8, R8 ;  /* 0x000000080b0a7825 */ /* 0x020fcc00078e0208 */
[----:B------:R-:W5:Y:S01]  /*0960*/  LDG.E.64.CONSTANT R10, desc[UR4][R10.64] ;  /* 0x000000040a0a7981 */ /* 0x000f62000c1e9b00 */
[----:B--2---:R-:W-:-:S03]  /*0970*/  DFMA R16, R16, R18, R26 ;  /* 0x000000121010722b */ /* 0x004fc6000000001a */
[----:B------:R-:W2:Y:S04]  /*0980*/  LDG.E.64.CONSTANT R18, desc[UR4][R6.64+0x10] ;  /* 0x0000100406127981 */ /* 0x000ea8000c1e9b00 */
[----:B------:R-:W5:Y:S01]  /*0990*/  LDG.E.CONSTANT R27, desc[UR4][R28.64+0x14] ;  /* 0x000014041c1b7981 */ /* 0x000f62000c1e9900 */
[----:B---3--:R-:W-:-:S03]  /*09a0*/  DFMA R22, R12, R22, R16 ;  /* 0x000000160c16722b */ /* 0x008fc60000000010 */
[----:B------:R-:W3:Y:S01]  /*09b0*/  LDG.E.64.CONSTANT R12, desc[UR4][R6.64+0x18] ;  /* 0x00001804060c7981 */ /* 0x000ee2000c1e9b00 */
[----:B------:R-:W-:-:S03]  /*09c0*/  IMAD.WIDE R14, R15, 0x8, R8 ;  /* 0x000000080f0e7825 */ /* 0x000fc600078e0208 */
[----:B------:R-:W3:Y:S04]  /*09d0*/  LDG.E.64.CONSTANT R16, desc[UR4][R6.64+0x20] ;  /* 0x0000200406107981 */ /* 0x000ee8000c1e9b00 */
[----:B------:R-:W3:Y:S01]  /*09e0*/  LDG.E.64.CONSTANT R14, desc[UR4][R14.64] ;  /* 0x000000040e0e7981 */ /* 0x000ee2000c1e9b00 */
[----:B----4-:R-:W-:-:S06]  /*09f0*/  IMAD.WIDE R24, R25, 0x8, R8 ;  /* 0x0000000819187825 */ /* 0x010fcc00078e0208 */
[----:B------:R-:W4:Y:S01]  /*0a00*/  LDG.E.64.CONSTANT R24, desc[UR4][R24.64] ;  /* 0x0000000418187981 */ /* 0x000f22000c1e9b00 */
[----:B--2---:R-:W-:-:S03]  /*0a10*/  DFMA R18, R18, R20, R22 ;  /* 0x000000141212722b */ /* 0x004fc60000000016 */
[----:B------:R-:W2:Y:S01]  /*0a20*/  LDG.E.64.CONSTANT R20, desc[UR4][R6.64+0x28] ;  /* 0x0000280406147981 */ /* 0x000ea2000c1e9b00 */
[----:B-----5:R-:W-:-:S03]  /*0a30*/  IMAD.WIDE R22, R27, 0x8, R8 ;  /* 0x000000081b167825 */ /* 0x020fc600078e0208 */
[----:B------:R-:W5:Y:S04]  /*0a40*/  LDG.E.64.CONSTANT R26, desc[UR4][R6.64+0x38] ;  /* 0x00003804061a7981 */ /* 0x000f68000c1e9b00 */
[----:B------:R-:W2:Y:S01]  /*0a50*/  LDG.E.64.CONSTANT R22, desc[UR4][R22.64] ;  /* 0x0000000416167981 */ /* 0x000ea2000c1e9b00 */
[----:B---3--:R-:W-:Y:S01]  /*0a60*/  DFMA R12, R12, R10, R18 ;  /* 0x0000000a0c0c722b */ /* 0x008fe20000000012 */
[----:B------:R-:W-:Y:S02]  /*0a70*/  IMAD.WIDE R8, R5, 0x8, R8 ;  /* 0x0000000805087825 */ /* 0x000fe400078e0208 */
[----:B------:R-:W4:Y:S04]  /*0a80*/  LDG.E.64.CONSTANT R10, desc[UR4][R6.64+0x30] ;  /* 0x00003004060a7981 */ /* 0x000f28000c1e9b00 */
[----:B------:R-:W5:Y:S01]  /*0a90*/  LDG.E.64.CONSTANT R8, desc[UR4][R8.64] ;  /* 0x0000000408087981 */ /* 0x000f62000c1e9b00 */
[----:B------:R-:W-:Y:S01]  /*0aa0*/  DFMA R12, R16, R14, R12 ;  /* 0x0000000e100c722b */ /* 0x000fe2000000000c */
[----:B------:R-:W-:-:S07]  /*0ab0*/  IADD3 R2, PT, PT, R2, 0x8, RZ ;  /* 0x0000000802027810 */ /* 0x000fce0007ffe0ff */
[----:B--2---:R-:W-:-:S08]  /*0ac0*/  DFMA R12, R20, R22, R12 ;  /* 0x00000016140c722b */ /* 0x004fd0000000000c */
[----:B----4-:R-:W-:-:S08]  /*0ad0*/  DFMA R10, R10, R24, R12 ;  /* 0x000000180a0a722b */ /* 0x010fd0000000000c */
[----:B-----5:R-:W-:-:S11]  /*0ae0*/  DFMA R26, R26, R8, R10 ;  /* 0x000000081a1a722b */ /* 0x020fd6000000000a */
.L_x_6:
[----:B------:R-:W-:Y:S05]  /*0af0*/  BSYNC.RECONVERGENT B1 ;  /* 0x0000000000017941 */ /* 0x000fea0003800200 */
.L_x_5:
        /* <DEDUP_REMOVED lines=10> */
[----:B------:R-:W1:Y:S04]  /*0ba0*/  LDG.E.CONSTANT R15, desc[UR4][R4.64] ;  /* 0x00000004040f7981 */ /* 0x000e68000c1e9900 */
[----:B------:R-:W3:Y:S04]  /*0bb0*/  LDG.E.CONSTANT R11, desc[UR4][R4.64+0x4] ;  /* 0x00000404040b7981 */ /* 0x000ee8000c1e9900 */
[----:B------:R-:W4:Y:S04]  /*0bc0*/  LDG.E.CONSTANT R7, desc[UR4][R4.64+0x8] ;  /* 0x0000080404077981 */ /* 0x000f28000c1e9900 */
[----:B------:R-:W5:Y:S01]  /*0bd0*/  LDG.E.CONSTANT R3, desc[UR4][R4.64+0xc] ;  /* 0x00000c0404037981 */ /* 0x000f62000c1e9900 */
[----:B--2---:R-:W-:-:S05]  /*0be0*/  IMAD.WIDE R20, R2, 0x8, R20 ;  /* 0x0000000802147825 */ /* 0x004fca00078e0214 */
[----:B------:R-:W2:Y:S04]  /*0bf0*/  LDG.E.64.CONSTANT R12, desc[UR4][R20.64] ;  /* 0x00000004140c7981 */ /* 0x000ea8000c1e9b00 */
[----:B------:R-:W2:Y:S04]  /*0c00*/  LDG.E.64.CONSTANT R8, desc[UR4][R20.64+0x8] ;  /* 0x0000080414087981 */ /* 0x000ea8000c1e9b00 */
[----:B------:R-:W2:Y:S01]  /*0c10*/  LDG.E.64.CONSTANT R4, desc[UR4][R20.64+0x10] ;  /* 0x0000100414047981 */ /* 0x000ea2000c1e9b00 */
[----:B-1----:R-:W-:-:S04]  /*0c20*/  IMAD.WIDE R14, R15, 0x8, R18 ;  /* 0x000000080f0e7825 */ /* 0x002fc800078e0212 */
[--C-:B---3--:R-:W-:Y:S02]  /*0c30*/  IMAD.WIDE R10, R11, 0x8, R18.reuse ;  /* 0x000000080b0a7825 */ /* 0x108fe400078e0212 */
[----:B------:R-:W2:Y:S02]  /*0c40*/  LDG.E.64.CONSTANT R14, desc[UR4][R14.64] ;  /* 0x000000040e0e7981 */ /* 0x000ea4000c1e9b00 */
[--C-:B----4-:R-:W-:Y:S02]  /*0c50*/  IMAD.WIDE R6, R7, 0x8, R18.reuse ;  /* 0x0000000807067825 */ /* 0x110fe400078e0212 */
[----:B------:R-:W3:Y:S02]  /*0c60*/  LDG.E.64.CONSTANT R10, desc[UR4][R10.64] ;  /* 0x000000040a0a7981 */ /* 0x000ee4000c1e9b00 */
[----:B-----5:R-:W-:Y:S02]  /*0c70*/  IMAD.WIDE R22, R3, 0x8, R18 ;  /* 0x0000000803167825 */ /* 0x020fe400078e0212 */
[----:B------:R-:W4:Y:S04]  /*0c80*/  LDG.E.64.CONSTANT R6, desc[UR4][R6.64] ;  /* 0x0000000406067981 */ /* 0x000f28000c1e9b00 */
[----:B------:R-:W5:Y:S04]  /*0c90*/  LDG.E.64.CONSTANT R18, desc[UR4][R20.64+0x18] ;  /* 0x0000180414127981 */ /* 0x000f68000c1e9b00 */
[----:B------:R-:W5:Y:S01]  /*0ca0*/  LDG.E.64.CONSTANT R22, desc[UR4][R22.64] ;  /* 0x0000000416167981 */ /* 0x000f62000c1e9b00 */
[----:B------:R-:W-:Y:S01]  /*0cb0*/  IADD3 R2, PT, PT, R2, 0x4, RZ ;  /* 0x0000000402027810 */ /* 0x000fe20007ffe0ff */
[----:B--2---:R-:W-:-:S08]  /*0cc0*/  DFMA R12, R12, R14, R26 ;  /* 0x0000000e0c0c722b */ /* 0x004fd0000000001a */
[----:B---3--:R-:W-:-:S08]  /*0cd0*/  DFMA R8, R8, R10, R12 ;  /* 0x0000000a0808722b */ /* 0x008fd0000000000c */
[----:B----4-:R-:W-:-:S08]  /*0ce0*/  DFMA R4, R4, R6, R8 ;  /* 0x000000060404722b */ /* 0x010fd00000000008 */
[----:B-----5:R-:W-:-:S11]  /*0cf0*/  DFMA R26, R18, R22, R4 ;  /* 0x00000016121a722b */ /* 0x020fd60000000004 */
.L_x_8:
[----:B------:R-:W-:Y:S05]  /*0d00*/  BSYNC.RECONVERGENT B1 ;  /* 0x0000000000017941 */ /* 0x000fea0003800200 */
.L_x_7:
[----:B------:R-:W-:Y:S05]  /*0d10*/  @!P1 BRA `(.L_x_1) ;  /* 0x00000000003c9947 */ /* 0x000fea0003800000 */
[----:B------:R-:W0:Y:S01]  /*0d20*/  LDC.64 R14, c[0x0][0x3a0] ;  /* 0x0000e800ff0e7b82 */ /* 0x000e220000000a00 */
[----:B------:R-:W-:-:S07]  /*0d30*/  IADD3 R16, PT, PT, -R16, RZ, RZ ;  /* 0x000000ff10107210 */ /* 0x000fce0007ffe1ff */
[----:B------:R-:W1:Y:S08]  /*0d40*/  LDC.64 R10, c[0x0][0x390] ;  /* 0x0000e400ff0a7b82 */ /* 0x000e700000000a00 */
[----:B------:R-:W2:Y:S02]  /*0d50*/  LDC.64 R12, c[0x0][0x398] ;  /* 0x0000e600ff0c7b82 */ /* 0x000ea40000000a00 */
.L_x_9:
[----:B-1----:R-:W-:-:S06]  /*0d60*/  IMAD.WIDE R4, R2, 0x4, R10 ;  /* 0x0000000402047825 */ /* 0x002fcc00078e020a */
[----:B------:R-:W0:Y:S01]  /*0d70*/  LDG.E.CONSTANT R5, desc[UR4][R4.64] ;  /* 0x0000000404057981 */ /* 0x000e22000c1e9900 */
[----:B--2---:R-:W-:-:S06]  /*0d80*/  IMAD.WIDE R6, R2, 0x8, R12 ;  /* 0x0000000802067825 */ /* 0x004fcc00078e020c */
[----:B------:R-:W2:Y:S01]  /*0d90*/  LDG.E.64.CONSTANT R6, desc[UR4][R6.64] ;  /* 0x0000000406067981 */ /* 0x000ea2000c1e9b00 */
[----:B------:R-:W-:Y:S01]  /*0da0*/  IADD3 R16, PT, PT, R16, 0x1, RZ ;  /* 0x0000000110107810 */ /* 0x000fe20007ffe0ff */
[----:B0-----:R-:W-:-:S06]  /*0db0*/  IMAD.WIDE R8, R5, 0x8, R14 ;  /* 0x0000000805087825 */ /* 0x001fcc00078e020e */
[----:B------:R-:W2:Y:S01]  /*0dc0*/  LDG.E.64.CONSTANT R8, desc[UR4][R8.64] ;  /* 0x0000000408087981 */ /* 0x000ea2000c1e9b00 */
[----:B------:R-:W-:Y:S02]  /*0dd0*/  ISETP.NE.AND P0, PT, R16, RZ, PT ;  /* 0x000000ff1000720c */ /* 0x000fe40003f05270 */
[----:B------:R-:W-:Y:S01]  /*0de0*/  IADD3 R2, PT, PT, R2, 0x1, RZ ;  /* 0x0000000102027810 */ /* 0x000fe20007ffe0ff */
[----:B--2---:R-:W-:-:S10]  /*0df0*/  DFMA R26, R6, R8, R26 ;  /* 0x00000008061a722b */ /* 0x004fd4000000001a */
[----:B------:R-:W-:Y:S05]  /*0e00*/  @P0 BRA `(.L_x_9) ;  /* 0xfffffffc00d40947 */ /* 0x000fea000383ffff */
.L_x_1:
[----:B------:R-:W-:Y:S05]  /*0e10*/  BSYNC.RECONVERGENT B0 ;  /* 0x0000000000007941 */ /* 0x000fea0003800200 */
.L_x_0:
[----:B------:R-:W0:Y:S02]  /*0e20*/  LDC.64 R2, c[0x0][0x3a8] ;  /* 0x0000ea00ff027b82 */ /* 0x000e240000000a00 */
[----:B0-----:R-:W-:-:S05]  /*0e30*/  IMAD.WIDE R2, R0, 0x8, R2 ;  /* 0x0000000800027825 */ /* 0x001fca00078e0202 */
[----:B------:R-:W-:Y:S01]  /*0e40*/  STG.E.64 desc[UR4][R2.64], R26 ;  /* 0x0000001a02007986 */ /* 0x000fe2000c101b04 */
[----:B------:R-:W-:Y:S05]  /*0e50*/  EXIT ;  /* 0x000000000000794d */ /* 0x000fea0003800000 */
.L_x_10:
[----:B------:R-:W-:-:S00]  /*0e60*/  BRA `(.L_x_10) ;  /* 0xfffffffc00fc7947 */ /* 0x000fc0000383ffff */
[----:B------:R-:W-:-:S00]  /*0e70*/  NOP ;  /* 0x0000000000007918 */ /* 0x000fc00000000000 */
        /* <DEDUP_REMOVED lines=8> */
.L_x_11:


//--------------------- .nv.shared.reserved.0     --------------------------
	.section	.nv.shared.reserved.0,"aw",@nobits
	.weak		__nv_reservedSMEM_offset_0_alias
	.size		__nv_reservedSMEM_offset_0_alias, 0, 64
	.other		__nv_reservedSMEM_offset_0_alias,@"STO_CUDA_RESERVED_SHARED STV_DEFAULT"
__nv_reservedSMEM_offset_0_alias:
	.zero		0
	.zero		64


//--------------------- .nv.constant0._Z16spmv_cuda_kerneliPKiS0_PKdS2_Pd --------------------------
	.section	.nv.constant0._Z16spmv_cuda_kerneliPKiS0_PKdS2_Pd,"a",@progbits
	.sectionflags	@""
	.align	4
.nv.constant0._Z16spmv_cuda_kerneliPKiS0_PKdS2_Pd:
	.zero		944


//--------------------- SYMBOLS --------------------------

	.type		.nv.reservedSmem.offset0,@object
	.size		.nv.reservedSmem.offset0,0x4
